	.headerflags	@"EF_CUDA_TEXMODE_UNIFIED EF_CUDA_64BIT_ADDRESS EF_CUDA_ACCELERATORS EF_CUDA_SM90 EF_CUDA_VIRTUAL_SM(EF_CUDA_SM90)"
	.elftype	@"ET_EXEC"


//--------------------- .nv.info                  --------------------------
	.section	.nv.info,"",@"SHT_CUDA_INFO"
	.align	4


	//----- nvinfo : EIATTR_REGCOUNT
	.align		4
        /*0000*/ 	.byte	0x04, 0x2f
        /*0002*/ 	.short	(.L_1 - .L_0)
	.align		4
.L_0:
        /*0004*/ 	.word	index@(triton_poi_fused_convolution_leaky_relu_0)
        /*0008*/ 	.word	0x0000001f


	//----- nvinfo : EIATTR_MIN_STACK_SIZE
	.align		4
.L_1:
        /*000c*/ 	.byte	0x04, 0x12
        /*000e*/ 	.short	(.L_3 - .L_2)
	.align		4
.L_2:
        /*0010*/ 	.word	index@(triton_poi_fused_convolution_leaky_relu_0)
        /*0014*/ 	.word	0x00000000


	//----- nvinfo : EIATTR_FRAME_SIZE
	.align		4
.L_3:
        /*0018*/ 	.byte	0x04, 0x11
        /*001a*/ 	.short	(.L_5 - .L_4)
	.align		4
.L_4:
        /*001c*/ 	.word	index@(triton_poi_fused_convolution_leaky_relu_0)
        /*0020*/ 	.word	0x00000000


	//----- nvinfo : EIATTR_MIN_STACK_SIZE
	.align		4
.L_5:
        /*0024*/ 	.byte	0x04, 0x12
        /*0026*/ 	.short	(.L_7 - .L_6)
	.align		4
.L_6:
        /*0028*/ 	.word	index@(triton_poi_fused_convolution_leaky_relu_0)
        /*002c*/ 	.word	0x00000000
.L_7:


//--------------------- .nv.info.triton_poi_fused_convolution_leaky_relu_0 --------------------------
	.section	.nv.info.triton_poi_fused_convolution_leaky_relu_0,"",@"SHT_CUDA_INFO"
	.sectionflags	@""
	.align	4


	//----- nvinfo : EIATTR_CUDA_API_VERSION
	.align		4
        /*0000*/ 	.byte	0x04, 0x37
        /*0002*/ 	.short	(.L_9 - .L_8)
.L_8:
        /*0004*/ 	.word	0x0000007c


	//----- nvinfo : EIATTR_KPARAM_INFO
	.align		4
.L_9:
        /*0008*/ 	.byte	0x04, 0x17
        /*000a*/ 	.short	(.L_11 - .L_10)
.L_10:
        /*000c*/ 	.word	0x00000000
        /*0010*/ 	.short	0x0003
        /*0012*/ 	.short	0x0018
        /*0014*/ 	.byte	0x00, 0xf0, 0x11, 0x00


	//----- nvinfo : EIATTR_KPARAM_INFO
	.align		4
.L_11:
        /*0018*/ 	.byte	0x04, 0x17
        /*001a*/ 	.short	(.L_13 - .L_12)
.L_12:
        /*001c*/ 	.word	0x00000000
        /*0020*/ 	.short	0x0002
        /*0022*/ 	.short	0x0010
        /*0024*/ 	.byte	0x00, 0xf4, 0x21, 0x00


	//----- nvinfo : EIATTR_KPARAM_INFO
	.align		4
.L_13:
        /*0028*/ 	.byte	0x04, 0x17
        /*002a*/ 	.short	(.L_15 - .L_14)
.L_14:
        /*002c*/ 	.word	0x00000000
        /*0030*/ 	.short	0x0001
        /*0032*/ 	.short	0x0008
        /*0034*/ 	.byte	0x00, 0xf4, 0x21, 0x00


	//----- nvinfo : EIATTR_KPARAM_INFO
	.align		4
.L_15:
        /*0038*/ 	.byte	0x04, 0x17
        /*003a*/ 	.short	(.L_17 - .L_16)
.L_16:
        /*003c*/ 	.word	0x00000000
        /*0040*/ 	.short	0x0000
        /*0042*/ 	.short	0x0000
        /*0044*/ 	.byte	0x00, 0xf4, 0x21, 0x00


	//----- nvinfo : EIATTR_SPARSE_MMA_MASK
	.align		4
.L_17:
        /*0048*/ 	.byte	0x03, 0x50
        /*004a*/ 	.short	0x0000


	//----- nvinfo : EIATTR_MAXREG_COUNT
	.align		4
        /*004c*/ 	.byte	0x03, 0x1b
        /*004e*/ 	.short	0x00ff


	//----- nvinfo : EIATTR_EXIT_INSTR_OFFSETS
	.align		4
        /*0050*/ 	.byte	0x04, 0x1c
        /*0052*/ 	.short	(.L_19 - .L_18)


	//   ....[0]....
.L_18:
        /*0054*/ 	.word	0x00000540


	//----- nvinfo : EIATTR_REQNTID
	.align		4
.L_19:
        /*0058*/ 	.byte	0x04, 0x10
        /*005a*/ 	.short	(.L_21 - .L_20)
.L_20:
        /*005c*/ 	.word	0x00000080
        /*0060*/ 	.word	0x00000001
        /*0064*/ 	.word	0x00000001


	//----- nvinfo : EIATTR_CBANK_PARAM_SIZE
	.align		4
.L_21:
        /*0068*/ 	.byte	0x03, 0x19
        /*006a*/ 	.short	0x001c


	//----- nvinfo : EIATTR_PARAM_CBANK
	.align		4
        /*006c*/ 	.byte	0x04, 0x0a
        /*006e*/ 	.short	(.L_23 - .L_22)
	.align		4
.L_22:
        /*0070*/ 	.word	index@(.nv.constant0.triton_poi_fused_convolution_leaky_relu_0)
        /*0074*/ 	.short	0x0210
        /*0076*/ 	.short	0x001c


	//----- nvinfo : EIATTR_SW_WAR
	.align		4
.L_23:
        /*0078*/ 	.byte	0x04, 0x36
        /*007a*/ 	.short	(.L_25 - .L_24)
.L_24:
        /*007c*/ 	.word	0x00000008
.L_25:


//--------------------- .nv.callgraph             --------------------------
	.section	.nv.callgraph,"",@"SHT_CUDA_CALLGRAPH"
	.align	4
	.sectionentsize	8
	.align		4
        /*0000*/ 	.word	0x00000000
	.align		4
        /*0004*/ 	.word	0xffffffff
	.align		4
        /*0008*/ 	.word	0x00000000
	.align		4
        /*000c*/ 	.word	0xfffffffe
	.align		4
        /*0010*/ 	.word	0x00000000
	.align		4
        /*0014*/ 	.word	0xfffffffd
	.align		4
        /*0018*/ 	.word	0x00000000
	.align		4
        /*001c*/ 	.word	0xfffffffc


//--------------------- .text.triton_poi_fused_convolution_leaky_relu_0 --------------------------
	.section	.text.triton_poi_fused_convolution_leaky_relu_0,"ax",@progbits
	.sectionflags	@"SHF_BARRIERS=1"
	.align	128
        .global         triton_poi_fused_convolution_leaky_relu_0
        .type           triton_poi_fused_convolution_leaky_relu_0,@function
        .size           triton_poi_fused_convolution_leaky_relu_0,(.L_x_1 - triton_poi_fused_convolution_leaky_relu_0)
        .other          triton_poi_fused_convolution_leaky_relu_0,@"STO_CUDA_ENTRY STV_DEFAULT"
triton_poi_fused_convolution_leaky_relu_0:
.text.triton_poi_fused_convolution_leaky_relu_0:
[----:B------:R-:W-:Y:S01]  /*0000*/  LDC R1, c[0x0][0x28] ;  /* 0x00000a00ff017b82 */ /* 0x000fe20000000800 */
[----:B------:R-:W1:Y:S07]  /*0010*/  S2R R12, SR_TID.X ;  /* 0x00000000000c7919 */ /* 0x000e6e0000002100 */
[----:B------:R-:W2:Y:S01]  /*0020*/  LDC.64 R16, c[0x0][0x218] ;  /* 0x00008600ff107b82 */ /* 0x000ea20000000a00 */
[----:B------:R-:W-:Y:S01]  /*0030*/  ULDC.64 UR6, c[0x0][0x208] ;  /* 0x0000820000067ab9 */ /* 0x000fe20000000a00 */
[----:B------:R-:W3:Y:S06]  /*0040*/  S2R R2, SR_CTAID.X ;  /* 0x0000000000027919 */ /* 0x000eec0000002500 */
[----:B------:R-:W4:Y:S01]  /*0050*/  S2UR UR5, SR_CgaCtaId ;  /* 0x00000000000579c3 */ /* 0x000f220000008800 */
[----:B------:R-:W-:Y:S01]  /*0060*/  UMOV UR4, 0x400 ;  /* 0x0000040000047882 */ /* 0x000fe20000000000 */
[----:B------:R-:W-:Y:S01]  /*0070*/  ULDC.64 UR8, c[0x0][0x220] ;  /* 0x0000880000087ab9 */ /* 0x000fe20000000a00 */
[----:B-1----:R-:W-:-:S02]  /*0080*/  IMAD.SHL.U32 R13, R12, 0x8, RZ ;  /* 0x000000080c0d7824 */ /* 0x002fc400078e00ff */
[----:B---3--:R-:W-:Y:S01]  /*0090*/  IMAD.SHL.U32 R0, R2, 0x400, RZ ;  /* 0x0000040002007824 */ /* 0x008fe200078e00ff */
[----:B------:R-:W-:Y:S02]  /*00a0*/  SHF.R.S32.HI R4, RZ, 0x15, R2 ;  /* 0x00000015ff047819 */ /* 0x000fe40000011402 */
[----:B------:R-:W-:Y:S01]  /*00b0*/  LOP3.LUT R13, R13, 0x3f8, RZ, 0xc0, !PT ;  /* 0x000003f80d0d7812 */ /* 0x000fe200078ec0ff */
[----:B------:R-:W1:Y:S01]  /*00c0*/  LDC.64 R2, c[0x0][0x210] ;  /* 0x00008400ff027b82 */ /* 0x000e620000000a00 */
[----:B------:R-:W-:Y:S02]  /*00d0*/  SGXT R4, R4, 0x1 ;  /* 0x000000010404781a */ /* 0x000fe40000000200 */
[----:B------:R-:W-:-:S04]  /*00e0*/  LOP3.LUT R15, R0, R13, RZ, 0xfc, !PT ;  /* 0x0000000d000f7212 */ /* 0x000fc800078efcff */
[----:B------:R-:W-:-:S04]  /*00f0*/  LEA.HI R4, R4, R15, RZ, 0xc ;  /* 0x0000000f04047211 */ /* 0x000fc800078f60ff */
[----:B------:R-:W-:-:S04]  /*0100*/  SHF.R.S32.HI R4, RZ, 0xc, R4 ;  /* 0x0000000cff047819 */ /* 0x000fc80000011404 */
[----:B------:R-:W-:-:S04]  /*0110*/  LEA.HI R5, R4, R4, RZ, 0x5 ;  /* 0x0000000404057211 */ /* 0x000fc800078f28ff */
[----:B------:R-:W-:-:S05]  /*0120*/  LOP3.LUT R5, R5, 0xffffffe0, RZ, 0xc0, !PT ;  /* 0xffffffe005057812 */ /* 0x000fca00078ec0ff */
[----:B------:R-:W-:Y:S02]  /*0130*/  IMAD.IADD R5, R4, 0x1, -R5 ;  /* 0x0000000104057824 */ /* 0x000fe400078e0a05 */
[----:B-1----:R-:W-:-:S04]  /*0140*/  IMAD.WIDE R18, R15, 0x4, R2 ;  /* 0x000000040f127825 */ /* 0x002fc800078e0202 */
[----:B--2---:R-:W-:Y:S01]  /*0150*/  IMAD.WIDE R16, R5, 0x4, R16 ;  /* 0x0000000405107825 */ /* 0x004fe200078e0210 */
[----:B------:R-:W2:Y:S04]  /*0160*/  LDG.E.128 R8, desc[UR6][R18.64] ;  /* 0x0000000612087981 */ /* 0x000ea8000c1e1d00 */
[----:B------:R-:W3:Y:S04]  /*0170*/  LDG.E.128 R4, desc[UR6][R18.64+0x10] ;  /* 0x0000100612047981 */ /* 0x000ee8000c1e1d00 */
[----:B------:R-:W2:Y:S01]  /*0180*/  LDG.E.EL R16, desc[UR6][R16.64] ;  /* 0x0000000610107981 */ /* 0x000ea2000c2e1900 */
[----:B----4-:R-:W-:-:S06]  /*0190*/  UPRMT UR4, UR5, 0x654, UR4 ;  /* 0x0000065405047896 */ /* 0x010fcc0008000004 */
[----:B------:R-:W-:Y:S02]  /*01a0*/  LEA R24, R13, UR4, 0x2 ;  /* 0x000000040d187c11 */ /* 0x000fe4000f8e10ff */
[CC--:B--2---:R-:W-:Y:S01]  /*01b0*/  FSETP.GT.AND P6, PT, R8.reuse, -R16.reuse, PT ;  /* 0x800000100800720b */ /* 0x0c4fe20003fc4000 */
[----:B------:R-:W-:Y:S01]  /*01c0*/  FADD R8, R8, R16 ;  /* 0x0000001008087221 */ /* 0x000fe20000000000 */
[-C--:B------:R-:W-:Y:S02]  /*01d0*/  FSETP.GT.AND P0, PT, R9, -R16.reuse, PT ;  /* 0x800000100900720b */ /* 0x080fe40003f04000 */
[----:B------:R-:W-:Y:S02]  /*01e0*/  SEL R14, RZ, 0x1, !P6 ;  /* 0x00000001ff0e7807 */ /* 0x000fe40007000000 */
[-C--:B------:R-:W-:Y:S02]  /*01f0*/  FSETP.GT.AND P1, PT, R10, -R16.reuse, PT ;  /* 0x800000100a00720b */ /* 0x080fe40003f24000 */
[----:B------:R-:W-:-:S02]  /*0200*/  FSETP.GT.AND P2, PT, R11, -R16, PT ;  /* 0x800000100b00720b */ /* 0x000fc40003f44000 */
[----:B------:R-:W-:Y:S02]  /*0210*/  SEL R21, RZ, 0x1, !P0 ;  /* 0x00000001ff157807 */ /* 0x000fe40004000000 */
[-C--:B---3--:R-:W-:Y:S01]  /*0220*/  FSETP.GT.AND P3, PT, R6, -R16.reuse, PT ;  /* 0x800000100600720b */ /* 0x088fe20003f64000 */
[----:B------:R-:W-:Y:S01]  /*0230*/  @!P6 FMUL R8, R8, 0.10000000149011611938 ;  /* 0x3dcccccd0808e820 */ /* 0x000fe20000400000 */
[-C--:B------:R-:W-:Y:S02]  /*0240*/  FSETP.GT.AND P4, PT, R7, -R16.reuse, PT ;  /* 0x800000100700720b */ /* 0x080fe40003f84000 */
[-C--:B------:R-:W-:Y:S02]  /*0250*/  FSETP.GT.AND P5, PT, R5, -R16.reuse, PT ;  /* 0x800000100500720b */ /* 0x080fe40003fa4000 */
[----:B------:R-:W-:Y:S01]  /*0260*/  FSETP.GT.AND P6, PT, R4, -R16, PT ;  /* 0x800000100400720b */ /* 0x000fe20003fc4000 */
[--C-:B------:R-:W-:Y:S01]  /*0270*/  FADD R9, R9, R16.reuse ;  /* 0x0000001009097221 */ /* 0x100fe20000000000 */
[----:B------:R-:W-:Y:S01]  /*0280*/  SEL R20, RZ, 0x1, !P1 ;  /* 0x00000001ff147807 */ /* 0x000fe20004800000 */
[--C-:B------:R-:W-:Y:S01]  /*0290*/  FADD R10, R10, R16.reuse ;  /* 0x000000100a0a7221 */ /* 0x100fe20000000000 */
[----:B------:R-:W-:Y:S01]  /*02a0*/  SEL R23, RZ, 0x1, !P2 ;  /* 0x00000001ff177807 */ /* 0x000fe20005000000 */
[--C-:B------:R-:W-:Y:S01]  /*02b0*/  FADD R11, R11, R16.reuse ;  /* 0x000000100b0b7221 */ /* 0x100fe20000000000 */
[----:B------:R-:W-:Y:S01]  /*02c0*/  PRMT R14, R14, 0x3340, R21 ;  /* 0x000033400e0e7816 */ /* 0x000fe20000000015 */
[--C-:B------:R-:W-:Y:S01]  /*02d0*/  FADD R6, R6, R16.reuse ;  /* 0x0000001006067221 */ /* 0x100fe20000000000 */
[--C-:B------:R-:W-:Y:S01]  /*02e0*/  FADD R7, R7, R16.reuse ;  /* 0x0000001007077221 */ /* 0x100fe20000000000 */
[--C-:B------:R-:W-:Y:S01]  /*02f0*/  FADD R5, R5, R16.reuse ;  /* 0x0000001005057221 */ /* 0x100fe20000000000 */
[----:B------:R-:W-:Y:S01]  /*0300*/  FADD R4, R4, R16 ;  /* 0x0000001004047221 */ /* 0x000fe20000000000 */
[----:B------:R-:W-:-:S02]  /*0310*/  SEL R18, RZ, 0x1, !P3 ;  /* 0x00000001ff127807 */ /* 0x000fc40005800000 */
[----:B------:R-:W-:Y:S02]  /*0320*/  SEL R21, RZ, 0x1, !P4 ;  /* 0x00000001ff157807 */ /* 0x000fe40006000000 */
[----:B------:R-:W-:Y:S02]  /*0330*/  SEL R16, RZ, 0x1, !P6 ;  /* 0x00000001ff107807 */ /* 0x000fe40007000000 */
[----:B------:R-:W-:Y:S01]  /*0340*/  SEL R19, RZ, 0x1, !P5 ;  /* 0x00000001ff137807 */ /* 0x000fe20006800000 */
[----:B------:R-:W-:Y:S01]  /*0350*/  @!P0 FMUL R9, R9, 0.10000000149011611938 ;  /* 0x3dcccccd09098820 */ /* 0x000fe20000400000 */
[----:B------:R-:W-:Y:S02]  /*0360*/  PRMT R17, R20, 0x3340, R23 ;  /* 0x0000334014117816 */ /* 0x000fe40000000017 */
[----:B------:R-:W-:Y:S02]  /*0370*/  IADD3 R20, P0, R15, UR8, RZ ;  /* 0x000000080f147c10 */ /* 0x000fe4000ff1e0ff */
[----:B------:R-:W-:-:S02]  /*0380*/  PRMT R27, R18, 0x3340, R21 ;  /* 0x00003340121b7816 */ /* 0x000fc40000000015 */
[----:B------:R-:W-:Y:S01]  /*0390*/  PRMT R16, R16, 0x3340, R19 ;  /* 0x0000334010107816 */ /* 0x000fe20000000013 */
[----:B------:R-:W-:Y:S01]  /*03a0*/  @!P1 FMUL R10, R10, 0.10000000149011611938 ;  /* 0x3dcccccd0a0a9820 */ /* 0x000fe20000400000 */
[----:B------:R-:W-:Y:S01]  /*03b0*/  LEA.HI.X.SX32 R21, R15, UR9, 0x1, P0 ;  /* 0x000000090f157c11 */ /* 0x000fe200080f0eff */
[----:B------:R-:W-:Y:S01]  /*03c0*/  @!P2 FMUL R11, R11, 0.10000000149011611938 ;  /* 0x3dcccccd0b0ba820 */ /* 0x000fe20000400000 */
[----:B------:R-:W-:Y:S01]  /*03d0*/  @!P3 FMUL R6, R6, 0.10000000149011611938 ;  /* 0x3dcccccd0606b820 */ /* 0x000fe20000400000 */
[----:B------:R-:W-:Y:S01]  /*03e0*/  @!P4 FMUL R7, R7, 0.10000000149011611938 ;  /* 0x3dcccccd0707c820 */ /* 0x000fe20000400000 */
[----:B------:R-:W-:Y:S01]  /*03f0*/  @!P6 FMUL R4, R4, 0.10000000149011611938 ;  /* 0x3dcccccd0404e820 */ /* 0x000fe20000400000 */
[----:B------:R-:W-:Y:S01]  /*0400*/  @!P5 FMUL R5, R5, 0.10000000149011611938 ;  /* 0x3dcccccd0505d820 */ /* 0x000fe20000400000 */
[----:B------:R-:W-:Y:S02]  /*0410*/  PRMT R26, R14, 0x5410, R17 ;  /* 0x000054100e1a7816 */ /* 0x000fe40000000011 */
[----:B------:R-:W-:Y:S01]  /*0420*/  PRMT R27, R16, 0x5410, R27 ;  /* 0x00005410101b7816 */ /* 0x000fe2000000001b */
[----:B------:R-:W-:Y:S04]  /*0430*/  STS.128 [R24], R8 ;  /* 0x0000000818007388 */ /* 0x000fe80000000c00 */
[----:B------:R-:W-:Y:S04]  /*0440*/  STS.128 [R24+0x10], R4 ;  /* 0x0000100418007388 */ /* 0x000fe80000000c00 */
[----:B------:R-:W-:Y:S01]  /*0450*/  STG.E.64 desc[UR6][R20.64], R26 ;  /* 0x0000001a14007986 */ /* 0x000fe2000c101b06 */
[----:B------:R-:W-:-:S05]  /*0460*/  IMAD.SHL.U32 R23, R12, 0x4, RZ ;  /* 0x000000040c177824 */ /* 0x000fca00078e00ff */
[----:B------:R-:W-:-:S04]  /*0470*/  LOP3.LUT R23, R23, 0x1fc, RZ, 0xc0, !PT ;  /* 0x000001fc17177812 */ /* 0x000fc800078ec0ff */
[----:B------:R-:W-:Y:S01]  /*0480*/  LEA R28, R23, UR4, 0x2 ;  /* 0x00000004171c7c11 */ /* 0x000fe2000f8e10ff */
[----:B------:R-:W-:Y:S01]  /*0490*/  BAR.SYNC.DEFER_BLOCKING 0x0 ;  /* 0x0000000000007b1d */ /* 0x000fe20000010000 */
[----:B------:R-:W-:-:S05]  /*04a0*/  LOP3.LUT R25, R0, R23, RZ, 0xfc, !PT ;  /* 0x0000001700197212 */ /* 0x000fca00078efcff */
[----:B------:R-:W-:Y:S01]  /*04b0*/  ULDC.64 UR4, c[0x0][0x210] ;  /* 0x0000840000047ab9 */ /* 0x000fe20000000a00 */
[----:B------:R-:W1:Y:S04]  /*04c0*/  LDS.128 R16, [R28] ;  /* 0x000000001c107984 */ /* 0x000e680000000c00 */
[----:B------:R-:W2:Y:S01]  /*04d0*/  LDS.128 R12, [R28+0x800] ;  /* 0x000800001c0c7984 */ /* 0x000ea20000000c00 */
[----:B------:R-:W-:Y:S02]  /*04e0*/  SHF.R.S32.HI R0, RZ, 0x1f, R0 ;  /* 0x0000001fff007819 */ /* 0x000fe40000011400 */
[C---:B------:R-:W-:Y:S01]  /*04f0*/  LEA R22, P0, R25.reuse, UR4, 0x2 ;  /* 0x0000000419167c11 */ /* 0x040fe2000f8010ff */
[----:B------:R-:W-:-:S03]  /*0500*/  IMAD.WIDE R2, R25, 0x4, R2 ;  /* 0x0000000419027825 */ /* 0x000fc600078e0202 */
[----:B------:R-:W-:Y:S02]  /*0510*/  LEA.HI.X R23, R25, UR5, R0, 0x2, P0 ;  /* 0x0000000519177c11 */ /* 0x000fe400080f1400 */
[----:B-1----:R-:W-:Y:S04]  /*0520*/  STG.E.128 desc[UR6][R2.64], R16 ;  /* 0x0000001002007986 */ /* 0x002fe8000c101d06 */
[----:B--2---:R-:W-:Y:S01]  /*0530*/  STG.E.128 desc[UR6][R22.64+0x800], R12 ;  /* 0x0008000c16007986 */ /* 0x004fe2000c101d06 */
[----:B------:R-:W-:Y:S05]  /*0540*/  EXIT ;  /* 0x000000000000794d */ /* 0x000fea0003800000 */
.L_x_0:
[----:B------:R-:W-:-:S00]  /*0550*/  BRA `(.L_x_0) ;  /* 0xfffffffc00fc7947 */ /* 0x000fc0000383ffff */
[----:B------:R-:W-:-:S00]  /*0560*/  NOP ;  /* 0x0000000000007918 */ /* 0x000fc00000000000 */
        /* <DEDUP_REMOVED lines=9> */
.L_x_1:


//--------------------- .nv.shared.triton_poi_fused_convolution_leaky_relu_0 --------------------------
	.section	.nv.shared.triton_poi_fused_convolution_leaky_relu_0,"aw",@nobits
	.sectionflags	@""
	.align	16
	.zero		1024


//--------------------- .nv.constant0.triton_poi_fused_convolution_leaky_relu_0 --------------------------
	.section	.nv.constant0.triton_poi_fused_convolution_leaky_relu_0,"a",@progbits
	.sectionflags	@""
	.align	4
.nv.constant0.triton_poi_fused_convolution_leaky_relu_0:
	.zero		556
